//
// Generated by NVIDIA NVVM Compiler
//
// Compiler Build ID: CL-36424714
// Cuda compilation tools, release 13.0, V13.0.88
// Based on NVVM 20.0.0
//

.version 9.0
.target sm_100
.address_size 64

	// .globl	_Z10helloWorldv
.extern .func  (.param .b32 func_retval0) vprintf
(
	.param .b64 vprintf_param_0,
	.param .b64 vprintf_param_1
)
;
.global .align 1 .b8 $str[12] = {72, 101, 108, 108, 111, 32, 119, 111, 114, 108, 100};

.visible .entry _Z10helloWorldv()
{
	.reg .b32 	%r<3>;
	.reg .b64 	%rd<3>;

	mov.u64 	%rd1, $str;
	cvta.global.u64 	%rd2, %rd1;
	{ // callseq 0, 0
	.param .b64 param0;
	st.param.b64 	[param0], %rd2;
	.param .b64 param1;
	st.param.b64 	[param1], 0;
	.param .b32 retval0;
	call.uni (retval0), 
	vprintf, 
	(
	param0, 
	param1
	);
	ld.param.b32 	%r1, [retval0];
	} // callseq 0
	ret;

}
	// .globl	_Z9vectorAddPiS_S_
.visible .entry _Z9vectorAddPiS_S_(
	.param .u64 .ptr .align 1 _Z9vectorAddPiS_S__param_0,
	.param .u64 .ptr .align 1 _Z9vectorAddPiS_S__param_1,
	.param .u64 .ptr .align 1 _Z9vectorAddPiS_S__param_2
)
{
	.reg .b32 	%r<5>;
	.reg .b64 	%rd<11>;

	ld.param.u64 	%rd1, [_Z9vectorAddPiS_S__param_0];
	ld.param.u64 	%rd2, [_Z9vectorAddPiS_S__param_1];
	ld.param.u64 	%rd3, [_Z9vectorAddPiS_S__param_2];
	cvta.to.global.u64 	%rd4, %rd3;
	cvta.to.global.u64 	%rd5, %rd2;
	cvta.to.global.u64 	%rd6, %rd1;
	mov.u32 	%r1, %tid.x;
	mul.wide.u32 	%rd7, %r1, 4;
	add.s64 	%rd8, %rd6, %rd7;
	ld.global.u32 	%r2, [%rd8];
	add.s64 	%rd9, %rd5, %rd7;
	ld.global.u32 	%r3, [%rd9];
	add.s32 	%r4, %r3, %r2;
	add.s64 	%rd10, %rd4, %rd7;
	st.global.u32 	[%rd10], %r4;
	ret;

}


// ===== COMPILED SASS (sm_100) =====

	.target	sm_100

	.elftype	@"ET_EXEC"


//--------------------- .note.nv.tkinfo           --------------------------
	.section	.note.nv.tkinfo,"",@"SHT_NOTE"
	.sectionflags	@"SHF_NOTE_NV_TKINFO"
	.tkinfo
        /*0018*/ 	.word	0x00000002
        /*0030*/ 	.string	""
        /*0030*/ 	.string	"ptxas"
        /*0030*/ 	.string	"Cuda compilation tools, release 13.0, V13.0.88"
        /*0030*/ 	.string	"Build cuda_13.0.r13.0/compiler.36424714_0"
        /*0030*/ 	.string	"-arch sm_100 -m 64 "



//--------------------- .note.nv.cuinfo           --------------------------
	.section	.note.nv.cuinfo,"",@"SHT_NOTE"
	.sectionflags	@"SHF_NOTE_NV_CUINFO"
        /*0018*/ 	.short	0x0002
        /*001a*/ 	.short	0x0064
        /*001c*/ 	.short	0x0082
	.zero		2


//--------------------- .nv.info                  --------------------------
	.section	.nv.info,"",@"SHT_CUDA_INFO"
	.align	4


	//----- nvinfo : EIATTR_REGCOUNT
	.align		4
        /*0000*/ 	.byte	0x04, 0x2f
        /*0002*/ 	.short	(.L_2 - .L_1)
	.align		4
.L_1:
        /*0004*/ 	.word	index@(_Z10helloWorldv)
        /*0008*/ 	.word	0x00000018


	//----- nvinfo : EIATTR_FRAME_SIZE
	.align		4
.L_2:
        /*000c*/ 	.byte	0x04, 0x11
        /*000e*/ 	.short	(.L_4 - .L_3)
	.align		4
.L_3:
        /*0010*/ 	.word	index@(_Z10helloWorldv)
        /*0014*/ 	.word	0x00000000


	//----- nvinfo : EIATTR_REGCOUNT
	.align		4
.L_4:
        /*0018*/ 	.byte	0x04, 0x2f
        /*001a*/ 	.short	(.L_6 - .L_5)
	.align		4
.L_5:
        /*001c*/ 	.word	index@(_Z9vectorAddPiS_S_)
        /*0020*/ 	.word	0x0000000c


	//----- nvinfo : EIATTR_FRAME_SIZE
	.align		4
.L_6:
        /*0024*/ 	.byte	0x04, 0x11
        /*0026*/ 	.short	(.L_8 - .L_7)
	.align		4
.L_7:
        /*0028*/ 	.word	index@(_Z9vectorAddPiS_S_)
        /*002c*/ 	.word	0x00000000


	//----- nvinfo : EIATTR_MIN_STACK_SIZE
	.align		4
.L_8:
        /*0030*/ 	.byte	0x04, 0x12
        /*0032*/ 	.short	(.L_10 - .L_9)
	.align		4
.L_9:
        /*0034*/ 	.word	index@(_Z9vectorAddPiS_S_)
        /*0038*/ 	.word	0x00000000


	//----- nvinfo : EIATTR_MIN_STACK_SIZE
	.align		4
.L_10:
        /*003c*/ 	.byte	0x04, 0x12
        /*003e*/ 	.short	(.L_12 - .L_11)
	.align		4
.L_11:
        /*0040*/ 	.word	index@(_Z10helloWorldv)
        /*0044*/ 	.word	0x00000000
.L_12:


//--------------------- .nv.compat                --------------------------
	.section	.nv.compat,"",@"SHT_CUDA_COMPAT_INFO"
	.align	4
        /*0000*/ 	.byte	0x02, 0x09, 0x00, 0x00, 0x02, 0x02, 0x01, 0x00, 0x02, 0x05, 0x05, 0x00, 0x03, 0x07, 0x01, 0x01
        /*0010*/ 	.byte	0x02, 0x03, 0x00, 0x00, 0x02, 0x06, 0x01, 0x00, 0x04, 0x0b, 0x08, 0x00, 0x09, 0x00, 0x00, 0x00
        /*0020*/ 	.byte	0x00, 0x00, 0x00, 0x00


//--------------------- .nv.info._Z9vectorAddPiS_S_ --------------------------
	.section	.nv.info._Z9vectorAddPiS_S_,"",@"SHT_CUDA_INFO"
	.sectionflags	@""
	.align	4


	//----- nvinfo : EIATTR_CUDA_API_VERSION
	.align		4
        /*0000*/ 	.byte	0x04, 0x37
        /*0002*/ 	.short	(.L_14 - .L_13)
.L_13:
        /*0004*/ 	.word	0x00000082


	//----- nvinfo : EIATTR_KPARAM_INFO
	.align		4
.L_14:
        /*0008*/ 	.byte	0x04, 0x17
        /*000a*/ 	.short	(.L_16 - .L_15)
.L_15:
        /*000c*/ 	.word	0x00000000
        /*0010*/ 	.short	0x0002
        /*0012*/ 	.short	0x0010
        /*0014*/ 	.byte	0x00, 0xf5, 0x21, 0x00


	//----- nvinfo : EIATTR_KPARAM_INFO
	.align		4
.L_16:
        /*0018*/ 	.byte	0x04, 0x17
        /*001a*/ 	.short	(.L_18 - .L_17)
.L_17:
        /*001c*/ 	.word	0x00000000
        /*0020*/ 	.short	0x0001
        /*0022*/ 	.short	0x0008
        /*0024*/ 	.byte	0x00, 0xf5, 0x21, 0x00


	//----- nvinfo : EIATTR_KPARAM_INFO
	.align		4
.L_18:
        /*0028*/ 	.byte	0x04, 0x17
        /*002a*/ 	.short	(.L_20 - .L_19)
.L_19:
        /*002c*/ 	.word	0x00000000
        /*0030*/ 	.short	0x0000
        /*0032*/ 	.short	0x0000
        /*0034*/ 	.byte	0x00, 0xf5, 0x21, 0x00


	//----- nvinfo : EIATTR_SPARSE_MMA_MASK
	.align		4
.L_20:
        /*0038*/ 	.byte	0x03, 0x50
        /*003a*/ 	.short	0x0000


	//----- nvinfo : EIATTR_MAXREG_COUNT
	.align		4
        /*003c*/ 	.byte	0x03, 0x1b
        /*003e*/ 	.short	0x00ff


	//----- nvinfo : EIATTR_MERCURY_ISA_VERSION
	.align		4
        /*0040*/ 	.byte	0x03, 0x5f
        /*0042*/ 	.short	0x0101


	//----- nvinfo : EIATTR_VRC_CTA_INIT_COUNT
	.align		4
        /*0044*/ 	.byte	0x02, 0x4a
	.zero		1
	.zero		1


	//----- nvinfo : EIATTR_EXIT_INSTR_OFFSETS
	.align		4
        /*0048*/ 	.byte	0x04, 0x1c
        /*004a*/ 	.short	(.L_22 - .L_21)


	//   ....[0]....
.L_21:
        /*004c*/ 	.word	0x000000d0


	//----- nvinfo : EIATTR_CBANK_PARAM_SIZE
	.align		4
.L_22:
        /*0050*/ 	.byte	0x03, 0x19
        /*0052*/ 	.short	0x0018


	//----- nvinfo : EIATTR_PARAM_CBANK
	.align		4
        /*0054*/ 	.byte	0x04, 0x0a
        /*0056*/ 	.short	(.L_24 - .L_23)
	.align		4
.L_23:
        /*0058*/ 	.word	index@(.nv.constant0._Z9vectorAddPiS_S_)
        /*005c*/ 	.short	0x0380
        /*005e*/ 	.short	0x0018


	//----- nvinfo : EIATTR_SW_WAR
	.align		4
.L_24:
        /*0060*/ 	.byte	0x04, 0x36
        /*0062*/ 	.short	(.L_26 - .L_25)
.L_25:
        /*0064*/ 	.word	0x00000008
.L_26:


//--------------------- .nv.info._Z10helloWorldv  --------------------------
	.section	.nv.info._Z10helloWorldv,"",@"SHT_CUDA_INFO"
	.sectionflags	@""
	.align	4


	//----- nvinfo : EIATTR_CUDA_API_VERSION
	.align		4
        /*0000*/ 	.byte	0x04, 0x37
        /*0002*/ 	.short	(.L_28 - .L_27)
.L_27:
        /*0004*/ 	.word	0x00000082


	//----- nvinfo : EIATTR_SPARSE_MMA_MASK
	.align		4
.L_28:
        /*0008*/ 	.byte	0x03, 0x50
        /*000a*/ 	.short	0x0000


	//----- nvinfo : EIATTR_MAXREG_COUNT
	.align		4
        /*000c*/ 	.byte	0x03, 0x1b
        /*000e*/ 	.short	0x00ff


	//----- nvinfo : EIATTR_EXTERNS
	.align		4
        /*0010*/ 	.byte	0x04, 0x0f
        /*0012*/ 	.short	(.L_30 - .L_29)


	//   ....[0]....
	.align		4
.L_29:
        /*0014*/ 	.word	index@(vprintf)


	//----- nvinfo : EIATTR_MERCURY_ISA_VERSION
	.align		4
.L_30:
        /*0018*/ 	.byte	0x03, 0x5f
        /*001a*/ 	.short	0x0101


	//----- nvinfo : EIATTR_VRC_CTA_INIT_COUNT
	.align		4
        /*001c*/ 	.byte	0x02, 0x4a
	.zero		1
	.zero		1


	//----- nvinfo : EIATTR_SYSCALL_OFFSETS
	.align		4
        /*0020*/ 	.byte	0x04, 0x46
        /*0022*/ 	.short	(.L_32 - .L_31)


	//   ....[0]....
.L_31:
        /*0024*/ 	.word	0x00000080


	//----- nvinfo : EIATTR_EXIT_INSTR_OFFSETS
	.align		4
.L_32:
        /*0028*/ 	.byte	0x04, 0x1c
        /*002a*/ 	.short	(.L_34 - .L_33)


	//   ....[0]....
.L_33:
        /*002c*/ 	.word	0x00000090


	//----- nvinfo : EIATTR_SW_WAR
	.align		4
.L_34:
        /*0030*/ 	.byte	0x04, 0x36
        /*0032*/ 	.short	(.L_36 - .L_35)
.L_35:
        /*0034*/ 	.word	0x00000008
.L_36:


//--------------------- .nv.callgraph             --------------------------
	.section	.nv.callgraph,"",@"SHT_CUDA_CALLGRAPH"
	.align	4
	.sectionentsize	8
	.align		4
        /*0000*/ 	.word	0x00000000
	.align		4
        /*0004*/ 	.word	0xffffffff
	.align		4
        /*0008*/ 	.word	index@(_Z10helloWorldv)
	.align		4
        /*000c*/ 	.word	index@(vprintf)
	.align		4
        /*0010*/ 	.word	0x00000000
	.align		4
        /*0014*/ 	.word	0xfffffffe
	.align		4
        /*0018*/ 	.word	0x00000000
	.align		4
        /*001c*/ 	.word	0xfffffffd
	.align		4
        /*0020*/ 	.word	0x00000000
	.align		4
        /*0024*/ 	.word	0xfffffffc


//--------------------- .nv.constant4             --------------------------
	.section	.nv.constant4,"a",@progbits
	.align	8
	.align		8
.nv.constant4:
        /*0000*/ 	.dword	$str
	.align		8
        /*0008*/ 	.dword	vprintf


//--------------------- .text._Z9vectorAddPiS_S_  --------------------------
	.section	.text._Z9vectorAddPiS_S_,"ax",@progbits
	.align	128
        .global         _Z9vectorAddPiS_S_
        .type           _Z9vectorAddPiS_S_,@function
        .size           _Z9vectorAddPiS_S_,(.L_x_3 - _Z9vectorAddPiS_S_)
        .other          _Z9vectorAddPiS_S_,@"STO_CUDA_ENTRY STV_DEFAULT"
_Z9vectorAddPiS_S_:
.text._Z9vectorAddPiS_S_:
[----:B------:R-:W-:Y:S01]  /*0000*/  LDC R1, c[0x0][0x37c] ;  /* 0x0000df00ff017b82 */ /* 0x000fe20000000800 */
[----:B------:R-:W0:Y:S07]  /*0010*/  S2R R9, SR_TID.X ;  /* 0x0000000000097919 */ /* 0x000e2e0000002100 */
[----:B------:R-:W0:Y:S01]  /*0020*/  LDC.64 R2, c[0x0][0x380] ;  /* 0x0000e000ff027b82 */ /* 0x000e220000000a00 */
[----:B------:R-:W1:Y:S07]  /*0030*/  LDCU.64 UR4, c[0x0][0x358] ;  /* 0x00006b00ff0477ac */ /* 0x000e6e0008000a00 */
[----:B------:R-:W2:Y:S08]  /*0040*/  LDC.64 R4, c[0x0][0x388] ;  /* 0x0000e200ff047b82 */ /* 0x000eb00000000a00 */
[----:B------:R-:W3:Y:S01]  /*0050*/  LDC.64 R6, c[0x0][0x390] ;  /* 0x0000e400ff067b82 */ /* 0x000ee20000000a00 */
[----:B0-----:R-:W-:-:S04]  /*0060*/  IMAD.WIDE.U32 R2, R9, 0x4, R2 ;  /* 0x0000000409027825 */ /* 0x001fc800078e0002 */
[C---:B--2---:R-:W-:Y:S02]  /*0070*/  IMAD.WIDE.U32 R4, R9.reuse, 0x4, R4 ;  /* 0x0000000409047825 */ /* 0x044fe400078e0004 */
[----:B-1----:R-:W2:Y:S04]  /*0080*/  LDG.E R2, desc[UR4][R2.64] ;  /* 0x0000000402027981 */ /* 0x002ea8000c1e1900 */
[----:B------:R-:W2:Y:S01]  /*0090*/  LDG.E R5, desc[UR4][R4.64] ;  /* 0x0000000404057981 */ /* 0x000ea2000c1e1900 */
[----:B---3--:R-:W-:Y:S01]  /*00a0*/  IMAD.WIDE.U32 R6, R9, 0x4, R6 ;  /* 0x0000000409067825 */ /* 0x008fe200078e0006 */
[----:B--2---:R-:W-:-:S05]  /*00b0*/  IADD3 R9, PT, PT, R2, R5, RZ ;  /* 0x0000000502097210 */ /* 0x004fca0007ffe0ff */
[----:B------:R-:W-:Y:S01]  /*00c0*/  STG.E desc[UR4][R6.64], R9 ;  /* 0x0000000906007986 */ /* 0x000fe2000c101904 */
[----:B------:R-:W-:Y:S05]  /*00d0*/  EXIT ;  /* 0x000000000000794d */ /* 0x000fea0003800000 */
.L_x_0:
[----:B------:R-:W-:-:S00]  /*00e0*/  BRA `(.L_x_0) ;  /* 0xfffffffc00fc7947 */ /* 0x000fc0000383ffff */
[----:B------:R-:W-:-:S00]  /*00f0*/  NOP ;  /* 0x0000000000007918 */ /* 0x000fc00000000000 */
        /* <DEDUP_REMOVED lines=8> */
.L_x_3:


//--------------------- .text._Z10helloWorldv     --------------------------
	.section	.text._Z10helloWorldv,"ax",@progbits
	.align	128
        .global         _Z10helloWorldv
        .type           _Z10helloWorldv,@function
        .size           _Z10helloWorldv,(.L_x_4 - _Z10helloWorldv)
        .other          _Z10helloWorldv,@"STO_CUDA_ENTRY STV_DEFAULT"
_Z10helloWorldv:
.text._Z10helloWorldv:
[----:B------:R-:W0:Y:S01]  /*0000*/  LDC R1, c[0x0][0x37c] ;  /* 0x0000df00ff017b82 */ /* 0x000e220000000800 */
[----:B------:R-:W-:Y:S01]  /*0010*/  MOV R0, 0x8 ;  /* 0x0000000800007802 */ /* 0x000fe20000000f00 */
[----:B------:R-:W1:Y:S01]  /*0020*/  LDCU.64 UR4, c[0x4][URZ] ;  /* 0x01000000ff0477ac */ /* 0x000e620008000a00 */
[----:B------:R-:W-:-:S05]  /*0030*/  CS2R R6, SRZ ;  /* 0x0000000000067805 */ /* 0x000fca000001ff00 */
[----:B------:R2:W3:Y:S01]  /*0040*/  LDC.64 R2, c[0x4][R0] ;  /* 0x0100000000027b82 */ /* 0x0004e20000000a00 */
[----:B-1----:R-:W-:Y:S02]  /*0050*/  IMAD.U32 R4, RZ, RZ, UR4 ;  /* 0x00000004ff047e24 */ /* 0x002fe4000f8e00ff */
[----:B--2---:R-:W-:-:S07]  /*0060*/  IMAD.U32 R5, RZ, RZ, UR5 ;  /* 0x00000005ff057e24 */ /* 0x004fce000f8e00ff */
[----:B------:R-:W-:-:S07]  /*0070*/  LEPC R20, `(.L_x_1) ;  /* 0x000000001014794e */ /* 0x000fce0000000000 */
[----:B0--3--:R-:W-:Y:S05]  /*0080*/  CALL.ABS.NOINC R2 ;  /* 0x0000000002007343 */ /* 0x009fea0003c00000 */
.L_x_1:
[----:B------:R-:W-:Y:S05]  /*0090*/  EXIT ;  /* 0x000000000000794d */ /* 0x000fea0003800000 */
.L_x_2:
        /* <DEDUP_REMOVED lines=14> */
.L_x_4:


//--------------------- .nv.global.init           --------------------------
	.section	.nv.global.init,"aw",@progbits
.nv.global.init:
	.type		$str,@object
	.size		$str,(.L_0 - $str)
$str:
        /*0000*/ 	.byte	0x48, 0x65, 0x6c, 0x6c, 0x6f, 0x20, 0x77, 0x6f, 0x72, 0x6c, 0x64, 0x00
.L_0:


//--------------------- .nv.shared.reserved.0     --------------------------
	.section	.nv.shared.reserved.0,"aw",@nobits
	.weak		__nv_reservedSMEM_offset_0_alias
	.size		__nv_reservedSMEM_offset_0_alias, 0, 64
	.other		__nv_reservedSMEM_offset_0_alias,@"STO_CUDA_RESERVED_SHARED STV_DEFAULT"
__nv_reservedSMEM_offset_0_alias:
	.zero		0
	.zero		64


//--------------------- .nv.constant0._Z9vectorAddPiS_S_ --------------------------
	.section	.nv.constant0._Z9vectorAddPiS_S_,"a",@progbits
	.sectionflags	@""
	.align	4
.nv.constant0._Z9vectorAddPiS_S_:
	.zero		920


//--------------------- .nv.constant0._Z10helloWorldv --------------------------
	.section	.nv.constant0._Z10helloWorldv,"a",@progbits
	.sectionflags	@""
	.align	4
.nv.constant0._Z10helloWorldv:
	.zero		896


//--------------------- SYMBOLS --------------------------

	.type		.nv.reservedSmem.offset0,@object
	.size		.nv.reservedSmem.offset0,0x4
	.type		vprintf,@function
